//
// Generated by NVIDIA NVVM Compiler
//
// Compiler Build ID: CL-36424714
// Cuda compilation tools, release 13.0, V13.0.88
// Based on NVVM 20.0.0
//

.version 9.0
.target sm_100
.address_size 64

	// .globl	_Z6kerneljPjS_S_

.visible .entry _Z6kerneljPjS_S_(
	.param .u32 _Z6kerneljPjS_S__param_0,
	.param .u64 .ptr .align 1 _Z6kerneljPjS_S__param_1,
	.param .u64 .ptr .align 1 _Z6kerneljPjS_S__param_2,
	.param .u64 .ptr .align 1 _Z6kerneljPjS_S__param_3
)
{
	.reg .pred 	%p<2>;
	.reg .b32 	%r<18>;
	.reg .b64 	%rd<8>;

	ld.param.u32 	%r2, [_Z6kerneljPjS_S__param_0];
	ld.param.u64 	%rd1, [_Z6kerneljPjS_S__param_2];
	ld.param.u64 	%rd2, [_Z6kerneljPjS_S__param_3];
	mov.u32 	%r4, %ctaid.x;
	mov.u32 	%r5, %ntid.x;
	mov.u32 	%r6, %tid.x;
	mad.lo.s32 	%r1, %r4, %r5, %r6;
	mov.u32 	%r7, %ctaid.y;
	mov.u32 	%r8, %ntid.y;
	mov.u32 	%r9, %tid.y;
	mad.lo.s32 	%r10, %r7, %r8, %r9;
	max.u32 	%r12, %r1, %r10;
	setp.ge.u32 	%p1, %r12, %r2;
	@%p1 bra 	$L__BB0_2;
	cvta.to.global.u64 	%rd3, %rd1;
	cvta.to.global.u64 	%rd4, %rd2;
	mul.wide.u32 	%rd5, %r1, 4;
	add.s64 	%rd6, %rd3, %rd5;
	ld.global.u32 	%r13, [%rd6];
	add.s64 	%rd7, %rd4, %rd5;
	ld.global.u32 	%r14, [%rd7];
	add.s32 	%r15, %r14, %r13;
	st.global.u32 	[%rd7], %r15;
	ld.global.u32 	%r16, [%rd6];
	sub.s32 	%r17, %r15, %r16;
	st.global.u32 	[%rd7], %r17;
$L__BB0_2:
	ret;

}


// ===== COMPILED SASS (sm_100) =====

	.target	sm_100

	.elftype	@"ET_EXEC"


//--------------------- .note.nv.tkinfo           --------------------------
	.section	.note.nv.tkinfo,"",@"SHT_NOTE"
	.sectionflags	@"SHF_NOTE_NV_TKINFO"
	.tkinfo
        /*0018*/ 	.word	0x00000002
        /*0030*/ 	.string	""
        /*0030*/ 	.string	"ptxas"
        /*0030*/ 	.string	"Cuda compilation tools, release 13.0, V13.0.88"
        /*0030*/ 	.string	"Build cuda_13.0.r13.0/compiler.36424714_0"
        /*0030*/ 	.string	"-arch sm_100 -m 64 "



//--------------------- .note.nv.cuinfo           --------------------------
	.section	.note.nv.cuinfo,"",@"SHT_NOTE"
	.sectionflags	@"SHF_NOTE_NV_CUINFO"
        /*0018*/ 	.short	0x0002
        /*001a*/ 	.short	0x0064
        /*001c*/ 	.short	0x0082
	.zero		2


//--------------------- .nv.info                  --------------------------
	.section	.nv.info,"",@"SHT_CUDA_INFO"
	.align	4


	//----- nvinfo : EIATTR_REGCOUNT
	.align		4
        /*0000*/ 	.byte	0x04, 0x2f
        /*0002*/ 	.short	(.L_1 - .L_0)
	.align		4
.L_0:
        /*0004*/ 	.word	index@(_Z6kerneljPjS_S_)
        /*0008*/ 	.word	0x0000000c


	//----- nvinfo : EIATTR_FRAME_SIZE
	.align		4
.L_1:
        /*000c*/ 	.byte	0x04, 0x11
        /*000e*/ 	.short	(.L_3 - .L_2)
	.align		4
.L_2:
        /*0010*/ 	.word	index@(_Z6kerneljPjS_S_)
        /*0014*/ 	.word	0x00000000


	//----- nvinfo : EIATTR_MIN_STACK_SIZE
	.align		4
.L_3:
        /*0018*/ 	.byte	0x04, 0x12
        /*001a*/ 	.short	(.L_5 - .L_4)
	.align		4
.L_4:
        /*001c*/ 	.word	index@(_Z6kerneljPjS_S_)
        /*0020*/ 	.word	0x00000000
.L_5:


//--------------------- .nv.compat                --------------------------
	.section	.nv.compat,"",@"SHT_CUDA_COMPAT_INFO"
	.align	4
        /*0000*/ 	.byte	0x02, 0x09, 0x00, 0x00, 0x02, 0x02, 0x01, 0x00, 0x02, 0x05, 0x05, 0x00, 0x03, 0x07, 0x01, 0x01
        /*0010*/ 	.byte	0x02, 0x03, 0x00, 0x00, 0x02, 0x06, 0x01, 0x00, 0x04, 0x0b, 0x08, 0x00, 0x09, 0x00, 0x00, 0x00
        /*0020*/ 	.byte	0x00, 0x00, 0x00, 0x00


//--------------------- .nv.info._Z6kerneljPjS_S_ --------------------------
	.section	.nv.info._Z6kerneljPjS_S_,"",@"SHT_CUDA_INFO"
	.sectionflags	@""
	.align	4


	//----- nvinfo : EIATTR_CUDA_API_VERSION
	.align		4
        /*0000*/ 	.byte	0x04, 0x37
        /*0002*/ 	.short	(.L_7 - .L_6)
.L_6:
        /*0004*/ 	.word	0x00000082


	//----- nvinfo : EIATTR_KPARAM_INFO
	.align		4
.L_7:
        /*0008*/ 	.byte	0x04, 0x17
        /*000a*/ 	.short	(.L_9 - .L_8)
.L_8:
        /*000c*/ 	.word	0x00000000
        /*0010*/ 	.short	0x0003
        /*0012*/ 	.short	0x0018
        /*0014*/ 	.byte	0x00, 0xf5, 0x21, 0x00


	//----- nvinfo : EIATTR_KPARAM_INFO
	.align		4
.L_9:
        /*0018*/ 	.byte	0x04, 0x17
        /*001a*/ 	.short	(.L_11 - .L_10)
.L_10:
        /*001c*/ 	.word	0x00000000
        /*0020*/ 	.short	0x0002
        /*0022*/ 	.short	0x0010
        /*0024*/ 	.byte	0x00, 0xf5, 0x21, 0x00


	//----- nvinfo : EIATTR_KPARAM_INFO
	.align		4
.L_11:
        /*0028*/ 	.byte	0x04, 0x17
        /*002a*/ 	.short	(.L_13 - .L_12)
.L_12:
        /*002c*/ 	.word	0x00000000
        /*0030*/ 	.short	0x0001
        /*0032*/ 	.short	0x0008
        /*0034*/ 	.byte	0x00, 0xf5, 0x21, 0x00


	//----- nvinfo : EIATTR_KPARAM_INFO
	.align		4
.L_13:
        /*0038*/ 	.byte	0x04, 0x17
        /*003a*/ 	.short	(.L_15 - .L_14)
.L_14:
        /*003c*/ 	.word	0x00000000
        /*0040*/ 	.short	0x0000
        /*0042*/ 	.short	0x0000
        /*0044*/ 	.byte	0x00, 0xf0, 0x11, 0x00


	//----- nvinfo : EIATTR_SPARSE_MMA_MASK
	.align		4
.L_15:
        /*0048*/ 	.byte	0x03, 0x50
        /*004a*/ 	.short	0x0000


	//----- nvinfo : EIATTR_MAXREG_COUNT
	.align		4
        /*004c*/ 	.byte	0x03, 0x1b
        /*004e*/ 	.short	0x00ff


	//----- nvinfo : EIATTR_MERCURY_ISA_VERSION
	.align		4
        /*0050*/ 	.byte	0x03, 0x5f
        /*0052*/ 	.short	0x0101


	//----- nvinfo : EIATTR_VRC_CTA_INIT_COUNT
	.align		4
        /*0054*/ 	.byte	0x02, 0x4a
	.zero		1
	.zero		1


	//----- nvinfo : EIATTR_EXIT_INSTR_OFFSETS
	.align		4
        /*0058*/ 	.byte	0x04, 0x1c
        /*005a*/ 	.short	(.L_17 - .L_16)


	//   ....[0]....
.L_16:
        /*005c*/ 	.word	0x000000c0


	//   ....[1]....
        /*0060*/ 	.word	0x00000190


	//----- nvinfo : EIATTR_CBANK_PARAM_SIZE
	.align		4
.L_17:
        /*0064*/ 	.byte	0x03, 0x19
        /*0066*/ 	.short	0x0020


	//----- nvinfo : EIATTR_PARAM_CBANK
	.align		4
        /*0068*/ 	.byte	0x04, 0x0a
        /*006a*/ 	.short	(.L_19 - .L_18)
	.align		4
.L_18:
        /*006c*/ 	.word	index@(.nv.constant0._Z6kerneljPjS_S_)
        /*0070*/ 	.short	0x0380
        /*0072*/ 	.short	0x0020


	//----- nvinfo : EIATTR_SW_WAR
	.align		4
.L_19:
        /*0074*/ 	.byte	0x04, 0x36
        /*0076*/ 	.short	(.L_21 - .L_20)
.L_20:
        /*0078*/ 	.word	0x00000008
.L_21:


//--------------------- .nv.callgraph             --------------------------
	.section	.nv.callgraph,"",@"SHT_CUDA_CALLGRAPH"
	.align	4
	.sectionentsize	8
	.align		4
        /*0000*/ 	.word	0x00000000
	.align		4
        /*0004*/ 	.word	0xffffffff
	.align		4
        /*0008*/ 	.word	0x00000000
	.align		4
        /*000c*/ 	.word	0xfffffffe
	.align		4
        /*0010*/ 	.word	0x00000000
	.align		4
        /*0014*/ 	.word	0xfffffffd
	.align		4
        /*0018*/ 	.word	0x00000000
	.align		4
        /*001c*/ 	.word	0xfffffffc


//--------------------- .text._Z6kerneljPjS_S_    --------------------------
	.section	.text._Z6kerneljPjS_S_,"ax",@progbits
	.align	128
        .global         _Z6kerneljPjS_S_
        .type           _Z6kerneljPjS_S_,@function
        .size           _Z6kerneljPjS_S_,(.L_x_1 - _Z6kerneljPjS_S_)
        .other          _Z6kerneljPjS_S_,@"STO_CUDA_ENTRY STV_DEFAULT"
_Z6kerneljPjS_S_:
.text._Z6kerneljPjS_S_:
[----:B------:R-:W-:Y:S01]  /*0000*/  LDC R1, c[0x0][0x37c] ;  /* 0x0000df00ff017b82 */ /* 0x000fe20000000800 */
[----:B------:R-:W0:Y:S07]  /*0010*/  S2R R0, SR_TID.X ;  /* 0x0000000000007919 */ /* 0x000e2e0000002100 */
[----:B------:R-:W0:Y:S01]  /*0020*/  S2UR UR4, SR_CTAID.X ;  /* 0x00000000000479c3 */ /* 0x000e220000002500 */
[----:B------:R-:W1:Y:S01]  /*0030*/  LDCU UR6, c[0x0][0x380] ;  /* 0x00007000ff0677ac */ /* 0x000e620008000800 */
[----:B------:R-:W2:Y:S06]  /*0040*/  S2R R3, SR_TID.Y ;  /* 0x0000000000037919 */ /* 0x000eac0000002200 */
[----:B------:R-:W0:Y:S08]  /*0050*/  LDC R7, c[0x0][0x360] ;  /* 0x0000d800ff077b82 */ /* 0x000e300000000800 */
[----:B------:R-:W2:Y:S08]  /*0060*/  S2UR UR5, SR_CTAID.Y ;  /* 0x00000000000579c3 */ /* 0x000eb00000002600 */
[----:B------:R-:W2:Y:S01]  /*0070*/  LDC R2, c[0x0][0x364] ;  /* 0x0000d900ff027b82 */ /* 0x000ea20000000800 */
[----:B0-----:R-:W-:-:S02]  /*0080*/  IMAD R7, R7, UR4, R0 ;  /* 0x0000000407077c24 */ /* 0x001fc4000f8e0200 */
[----:B--2---:R-:W-:-:S05]  /*0090*/  IMAD R0, R2, UR5, R3 ;  /* 0x0000000502007c24 */ /* 0x004fca000f8e0203 */
[----:B------:R-:W-:-:S04]  /*00a0*/  VIMNMX.U32 R0, PT, PT, R7, R0, !PT ;  /* 0x0000000007007248 */ /* 0x000fc80007fe0000 */
[----:B-1----:R-:W-:-:S13]  /*00b0*/  ISETP.GE.U32.AND P0, PT, R0, UR6, PT ;  /* 0x0000000600007c0c */ /* 0x002fda000bf06070 */
[----:B------:R-:W-:Y:S05]  /*00c0*/  @P0 EXIT ;  /* 0x000000000000094d */ /* 0x000fea0003800000 */
[----:B------:R-:W0:Y:S01]  /*00d0*/  LDC.64 R2, c[0x0][0x390] ;  /* 0x0000e400ff027b82 */ /* 0x000e220000000a00 */
[----:B------:R-:W1:Y:S07]  /*00e0*/  LDCU.64 UR4, c[0x0][0x358] ;  /* 0x00006b00ff0477ac */ /* 0x000e6e0008000a00 */
[----:B------:R-:W2:Y:S01]  /*00f0*/  LDC.64 R4, c[0x0][0x398] ;  /* 0x0000e600ff047b82 */ /* 0x000ea20000000a00 */
[----:B0-----:R-:W-:-:S05]  /*0100*/  IMAD.WIDE.U32 R2, R7, 0x4, R2 ;  /* 0x0000000407027825 */ /* 0x001fca00078e0002 */
[----:B-1----:R-:W3:Y:S01]  /*0110*/  LDG.E R0, desc[UR4][R2.64] ;  /* 0x0000000402007981 */ /* 0x002ee2000c1e1900 */
[----:B--2---:R-:W-:-:S05]  /*0120*/  IMAD.WIDE.U32 R4, R7, 0x4, R4 ;  /* 0x0000000407047825 */ /* 0x004fca00078e0004 */
[----:B------:R-:W3:Y:S02]  /*0130*/  LDG.E R7, desc[UR4][R4.64] ;  /* 0x0000000404077981 */ /* 0x000ee4000c1e1900 */
[----:B---3--:R-:W-:-:S05]  /*0140*/  IADD3 R7, PT, PT, R0, R7, RZ ;  /* 0x0000000700077210 */ /* 0x008fca0007ffe0ff */
[----:B------:R-:W-:Y:S04]  /*0150*/  STG.E desc[UR4][R4.64], R7 ;  /* 0x0000000704007986 */ /* 0x000fe8000c101904 */
[----:B------:R-:W2:Y:S02]  /*0160*/  LDG.E R0, desc[UR4][R2.64] ;  /* 0x0000000402007981 */ /* 0x000ea4000c1e1900 */
[----:B--2---:R-:W-:-:S05]  /*0170*/  IADD3 R9, PT, PT, R7, -R0, RZ ;  /* 0x8000000007097210 */ /* 0x004fca0007ffe0ff */
[----:B------:R-:W-:Y:S01]  /*0180*/  STG.E desc[UR4][R4.64], R9 ;  /* 0x0000000904007986 */ /* 0x000fe2000c101904 */
[----:B------:R-:W-:Y:S05]  /*0190*/  EXIT ;  /* 0x000000000000794d */ /* 0x000fea0003800000 */
.L_x_0:
[----:B------:R-:W-:-:S00]  /*01a0*/  BRA `(.L_x_0) ;  /* 0xfffffffc00fc7947 */ /* 0x000fc0000383ffff */
[----:B------:R-:W-:-:S00]  /*01b0*/  NOP ;  /* 0x0000000000007918 */ /* 0x000fc00000000000 */
        /* <DEDUP_REMOVED lines=12> */
.L_x_1:


//--------------------- .nv.shared.reserved.0     --------------------------
	.section	.nv.shared.reserved.0,"aw",@nobits
	.weak		__nv_reservedSMEM_offset_0_alias
	.size		__nv_reservedSMEM_offset_0_alias, 0, 64
	.other		__nv_reservedSMEM_offset_0_alias,@"STO_CUDA_RESERVED_SHARED STV_DEFAULT"
__nv_reservedSMEM_offset_0_alias:
	.zero		0
	.zero		64


//--------------------- .nv.constant0._Z6kerneljPjS_S_ --------------------------
	.section	.nv.constant0._Z6kerneljPjS_S_,"a",@progbits
	.sectionflags	@""
	.align	4
.nv.constant0._Z6kerneljPjS_S_:
	.zero		928


//--------------------- SYMBOLS --------------------------

	.type		.nv.reservedSmem.offset0,@object
	.size		.nv.reservedSmem.offset0,0x4
